//
// Generated by NVIDIA NVVM Compiler
//
// Compiler Build ID: CL-36424714
// Cuda compilation tools, release 13.0, V13.0.88
// Based on NVVM 20.0.0
//

.version 9.0
.target sm_100
.address_size 64

	// .globl	_Z11check_primeiPi

.visible .entry _Z11check_primeiPi(
	.param .u32 _Z11check_primeiPi_param_0,
	.param .u64 .ptr .align 1 _Z11check_primeiPi_param_1
)
{
	.reg .pred 	%p<5>;
	.reg .b32 	%r<12>;
	.reg .b64 	%rd<7>;

	ld.param.u32 	%r4, [_Z11check_primeiPi_param_0];
	ld.param.u64 	%rd3, [_Z11check_primeiPi_param_1];
	cvta.to.global.u64 	%rd1, %rd3;
	mov.u32 	%r5, %ctaid.x;
	add.s32 	%r1, %r4, %r5;
	mul.wide.s32 	%rd4, %r1, 4;
	add.s64 	%rd2, %rd1, %rd4;
	mov.b32 	%r6, 1;
	st.global.u32 	[%rd2], %r6;
	setp.lt.s32 	%p1, %r1, 2;
	@%p1 bra 	$L__BB0_3;
	setp.eq.s32 	%p2, %r1, 2;
	@%p2 bra 	$L__BB0_7;
	mov.b32 	%r11, 2;
	bra.uni 	$L__BB0_5;
$L__BB0_3:
	mov.b32 	%r10, 0;
	st.global.u32 	[%rd2], %r10;
	bra.uni 	$L__BB0_7;
$L__BB0_4:
	add.s32 	%r11, %r11, 1;
	setp.eq.s32 	%p4, %r11, %r1;
	@%p4 bra 	$L__BB0_7;
$L__BB0_5:
	rem.u32 	%r8, %r1, %r11;
	setp.ne.s32 	%p3, %r8, 0;
	@%p3 bra 	$L__BB0_4;
	mul.wide.u32 	%rd5, %r1, 4;
	add.s64 	%rd6, %rd1, %rd5;
	mov.b32 	%r9, 0;
	st.global.u32 	[%rd6], %r9;
$L__BB0_7:
	ret;

}


// ===== COMPILED SASS (sm_100) =====

	.target	sm_100

	.elftype	@"ET_EXEC"


//--------------------- .note.nv.tkinfo           --------------------------
	.section	.note.nv.tkinfo,"",@"SHT_NOTE"
	.sectionflags	@"SHF_NOTE_NV_TKINFO"
	.tkinfo
        /*0018*/ 	.word	0x00000002
        /*0030*/ 	.string	""
        /*0030*/ 	.string	"ptxas"
        /*0030*/ 	.string	"Cuda compilation tools, release 13.0, V13.0.88"
        /*0030*/ 	.string	"Build cuda_13.0.r13.0/compiler.36424714_0"
        /*0030*/ 	.string	"-arch sm_100 -m 64 "



//--------------------- .note.nv.cuinfo           --------------------------
	.section	.note.nv.cuinfo,"",@"SHT_NOTE"
	.sectionflags	@"SHF_NOTE_NV_CUINFO"
        /*0018*/ 	.short	0x0002
        /*001a*/ 	.short	0x0064
        /*001c*/ 	.short	0x0082
	.zero		2


//--------------------- .nv.info                  --------------------------
	.section	.nv.info,"",@"SHT_CUDA_INFO"
	.align	4


	//----- nvinfo : EIATTR_REGCOUNT
	.align		4
        /*0000*/ 	.byte	0x04, 0x2f
        /*0002*/ 	.short	(.L_1 - .L_0)
	.align		4
.L_0:
        /*0004*/ 	.word	index@(_Z11check_primeiPi)
        /*0008*/ 	.word	0x0000000a


	//----- nvinfo : EIATTR_FRAME_SIZE
	.align		4
.L_1:
        /*000c*/ 	.byte	0x04, 0x11
        /*000e*/ 	.short	(.L_3 - .L_2)
	.align		4
.L_2:
        /*0010*/ 	.word	index@(_Z11check_primeiPi)
        /*0014*/ 	.word	0x00000000


	//----- nvinfo : EIATTR_MIN_STACK_SIZE
	.align		4
.L_3:
        /*0018*/ 	.byte	0x04, 0x12
        /*001a*/ 	.short	(.L_5 - .L_4)
	.align		4
.L_4:
        /*001c*/ 	.word	index@(_Z11check_primeiPi)
        /*0020*/ 	.word	0x00000000
.L_5:


//--------------------- .nv.compat                --------------------------
	.section	.nv.compat,"",@"SHT_CUDA_COMPAT_INFO"
	.align	4
        /*0000*/ 	.byte	0x02, 0x09, 0x00, 0x00, 0x02, 0x02, 0x01, 0x00, 0x02, 0x05, 0x05, 0x00, 0x03, 0x07, 0x01, 0x01
        /*0010*/ 	.byte	0x02, 0x03, 0x00, 0x00, 0x02, 0x06, 0x01, 0x00, 0x04, 0x0b, 0x08, 0x00, 0x09, 0x00, 0x00, 0x00
        /*0020*/ 	.byte	0x00, 0x00, 0x00, 0x00


//--------------------- .nv.info._Z11check_primeiPi --------------------------
	.section	.nv.info._Z11check_primeiPi,"",@"SHT_CUDA_INFO"
	.sectionflags	@""
	.align	4


	//----- nvinfo : EIATTR_CUDA_API_VERSION
	.align		4
        /*0000*/ 	.byte	0x04, 0x37
        /*0002*/ 	.short	(.L_7 - .L_6)
.L_6:
        /*0004*/ 	.word	0x00000082


	//----- nvinfo : EIATTR_KPARAM_INFO
	.align		4
.L_7:
        /*0008*/ 	.byte	0x04, 0x17
        /*000a*/ 	.short	(.L_9 - .L_8)
.L_8:
        /*000c*/ 	.word	0x00000000
        /*0010*/ 	.short	0x0001
        /*0012*/ 	.short	0x0008
        /*0014*/ 	.byte	0x00, 0xf5, 0x21, 0x00


	//----- nvinfo : EIATTR_KPARAM_INFO
	.align		4
.L_9:
        /*0018*/ 	.byte	0x04, 0x17
        /*001a*/ 	.short	(.L_11 - .L_10)
.L_10:
        /*001c*/ 	.word	0x00000000
        /*0020*/ 	.short	0x0000
        /*0022*/ 	.short	0x0000
        /*0024*/ 	.byte	0x00, 0xf0, 0x11, 0x00


	//----- nvinfo : EIATTR_SPARSE_MMA_MASK
	.align		4
.L_11:
        /*0028*/ 	.byte	0x03, 0x50
        /*002a*/ 	.short	0x0000


	//----- nvinfo : EIATTR_MAXREG_COUNT
	.align		4
        /*002c*/ 	.byte	0x03, 0x1b
        /*002e*/ 	.short	0x00ff


	//----- nvinfo : EIATTR_MERCURY_ISA_VERSION
	.align		4
        /*0030*/ 	.byte	0x03, 0x5f
        /*0032*/ 	.short	0x0101


	//----- nvinfo : EIATTR_VRC_CTA_INIT_COUNT
	.align		4
        /*0034*/ 	.byte	0x02, 0x4a
	.zero		1
	.zero		1


	//----- nvinfo : EIATTR_EXIT_INSTR_OFFSETS
	.align		4
        /*0038*/ 	.byte	0x04, 0x1c
        /*003a*/ 	.short	(.L_13 - .L_12)


	//   ....[0]....
.L_12:
        /*003c*/ 	.word	0x000000c0


	//   ....[1]....
        /*0040*/ 	.word	0x000001f0


	//   ....[2]....
        /*0044*/ 	.word	0x00000360


	//   ....[3]....
        /*0048*/ 	.word	0x00000380


	//----- nvinfo : EIATTR_CBANK_PARAM_SIZE
	.align		4
.L_13:
        /*004c*/ 	.byte	0x03, 0x19
        /*004e*/ 	.short	0x0010


	//----- nvinfo : EIATTR_PARAM_CBANK
	.align		4
        /*0050*/ 	.byte	0x04, 0x0a
        /*0052*/ 	.short	(.L_15 - .L_14)
	.align		4
.L_14:
        /*0054*/ 	.word	index@(.nv.constant0._Z11check_primeiPi)
        /*0058*/ 	.short	0x0380
        /*005a*/ 	.short	0x0010


	//----- nvinfo : EIATTR_SW_WAR
	.align		4
.L_15:
        /*005c*/ 	.byte	0x04, 0x36
        /*005e*/ 	.short	(.L_17 - .L_16)
.L_16:
        /*0060*/ 	.word	0x00000008
.L_17:


//--------------------- .nv.callgraph             --------------------------
	.section	.nv.callgraph,"",@"SHT_CUDA_CALLGRAPH"
	.align	4
	.sectionentsize	8
	.align		4
        /*0000*/ 	.word	0x00000000
	.align		4
        /*0004*/ 	.word	0xffffffff
	.align		4
        /*0008*/ 	.word	0x00000000
	.align		4
        /*000c*/ 	.word	0xfffffffe
	.align		4
        /*0010*/ 	.word	0x00000000
	.align		4
        /*0014*/ 	.word	0xfffffffd
	.align		4
        /*0018*/ 	.word	0x00000000
	.align		4
        /*001c*/ 	.word	0xfffffffc


//--------------------- .text._Z11check_primeiPi  --------------------------
	.section	.text._Z11check_primeiPi,"ax",@progbits
	.align	128
        .global         _Z11check_primeiPi
        .type           _Z11check_primeiPi,@function
        .size           _Z11check_primeiPi,(.L_x_4 - _Z11check_primeiPi)
        .other          _Z11check_primeiPi,@"STO_CUDA_ENTRY STV_DEFAULT"
_Z11check_primeiPi:
.text._Z11check_primeiPi:
[----:B------:R-:W-:Y:S08]  /*0000*/  LDC R1, c[0x0][0x37c] ;  /* 0x0000df00ff017b82 */ /* 0x000ff00000000800 */
[----:B------:R-:W0:Y:S01]  /*0010*/  S2UR UR4, SR_CTAID.X ;  /* 0x00000000000479c3 */ /* 0x000e220000002500 */
[----:B------:R-:W1:Y:S01]  /*0020*/  LDCU.64 UR6, c[0x0][0x358] ;  /* 0x00006b00ff0677ac */ /* 0x000e620008000a00 */
[----:B------:R-:W-:-:S06]  /*0030*/  HFMA2 R7, -RZ, RZ, 0, 5.9604644775390625e-08 ;  /* 0x00000001ff077431 */ /* 0x000fcc00000001ff */
[----:B------:R-:W0:Y:S08]  /*0040*/  LDC R5, c[0x0][0x380] ;  /* 0x0000e000ff057b82 */ /* 0x000e300000000800 */
[----:B------:R-:W2:Y:S01]  /*0050*/  LDC.64 R2, c[0x0][0x388] ;  /* 0x0000e200ff027b82 */ /* 0x000ea20000000a00 */
[----:B0-----:R-:W-:-:S05]  /*0060*/  VIADD R5, R5, UR4 ;  /* 0x0000000405057c36 */ /* 0x001fca0008000000 */
[C---:B------:R-:W-:Y:S01]  /*0070*/  ISETP.GE.AND P0, PT, R5.reuse, 0x2, PT ;  /* 0x000000020500780c */ /* 0x040fe20003f06270 */
[----:B--2---:R-:W-:-:S05]  /*0080*/  IMAD.WIDE R2, R5, 0x4, R2 ;  /* 0x0000000405027825 */ /* 0x004fca00078e0202 */
[----:B-1----:R0:W-:Y:S07]  /*0090*/  STG.E desc[UR6][R2.64], R7 ;  /* 0x0000000702007986 */ /* 0x0021ee000c101906 */
[----:B------:R-:W-:Y:S05]  /*00a0*/  @!P0 BRA `(.L_x_0) ;  /* 0x0000000000b08947 */ /* 0x000fea0003800000 */
[----:B------:R-:W-:-:S13]  /*00b0*/  ISETP.NE.AND P0, PT, R5, 0x2, PT ;  /* 0x000000020500780c */ /* 0x000fda0003f05270 */
[----:B------:R-:W-:Y:S05]  /*00c0*/  @!P0 EXIT ;  /* 0x000000000000894d */ /* 0x000fea0003800000 */
[----:B------:R-:W1:Y:S08]  /*00d0*/  I2F.U32.RP R0, 0x2 ;  /* 0x0000000200007906 */ /* 0x000e700000209000 */
[----:B-1----:R-:W0:Y:S02]  /*00e0*/  MUFU.RCP R0, R0 ;  /* 0x0000000000007308 */ /* 0x002e240000001000 */
[----:B0-----:R-:W-:-:S06]  /*00f0*/  VIADD R2, R0, 0xffffffe ;  /* 0x0ffffffe00027836 */ /* 0x001fcc0000000000 */
[----:B------:R0:W1:Y:S02]  /*0100*/  F2I.FTZ.U32.TRUNC.NTZ R3, R2 ;  /* 0x0000000200037305 */ /* 0x000064000021f000 */
[----:B0-----:R-:W-:Y:S01]  /*0110*/  IMAD.MOV.U32 R2, RZ, RZ, RZ ;  /* 0x000000ffff027224 */ /* 0x001fe200078e00ff */
[----:B-1----:R-:W-:-:S05]  /*0120*/  LEA R7, -R3, RZ, 0x1 ;  /* 0x000000ff03077211 */ /* 0x002fca00078e09ff */
[----:B------:R-:W-:-:S06]  /*0130*/  IMAD.HI.U32 R4, R3, R7, R2 ;  /* 0x0000000703047227 */ /* 0x000fcc00078e0002 */
[----:B------:R-:W-:-:S04]  /*0140*/  IMAD.HI.U32 R4, R4, R5, RZ ;  /* 0x0000000504047227 */ /* 0x000fc800078e00ff */
[----:B------:R-:W-:-:S05]  /*0150*/  IMAD R4, R4, -0x2, R5 ;  /* 0xfffffffe04047824 */ /* 0x000fca00078e0205 */
[----:B------:R-:W-:-:S13]  /*0160*/  ISETP.GE.U32.AND P0, PT, R4, 0x2, PT ;  /* 0x000000020400780c */ /* 0x000fda0003f06070 */
[----:B------:R-:W-:-:S04]  /*0170*/  @P0 IADD3 R4, PT, PT, R4, -0x2, RZ ;  /* 0xfffffffe04040810 */ /* 0x000fc80007ffe0ff */
[----:B------:R-:W-:-:S13]  /*0180*/  ISETP.GE.U32.AND P0, PT, R4, 0x2, PT ;  /* 0x000000020400780c */ /* 0x000fda0003f06070 */
[----:B------:R-:W-:-:S05]  /*0190*/  @P0 VIADD R4, R4, 0xfffffffe ;  /* 0xfffffffe04040836 */ /* 0x000fca0000000000 */
[----:B------:R-:W-:-:S13]  /*01a0*/  ISETP.NE.AND P0, PT, R4, RZ, PT ;  /* 0x000000ff0400720c */ /* 0x000fda0003f05270 */
[----:B------:R-:W-:Y:S05]  /*01b0*/  @!P0 BRA `(.L_x_1) ;  /* 0x00000000005c8947 */ /* 0x000fea0003800000 */
[----:B------:R-:W-:-:S05]  /*01c0*/  UMOV UR4, 0x2 ;  /* 0x0000000200047882 */ /* 0x000fca0000000000 */
.L_x_2:
[----:B------:R-:W-:-:S06]  /*01d0*/  UIADD3 UR4, UPT, UPT, UR4, 0x1, URZ ;  /* 0x0000000104047890 */ /* 0x000fcc000fffe0ff */
[----:B------:R-:W-:-:S13]  /*01e0*/  ISETP.NE.AND P0, PT, R5, UR4, PT ;  /* 0x0000000405007c0c */ /* 0x000fda000bf05270 */
[----:B------:R-:W-:Y:S05]  /*01f0*/  @!P0 EXIT ;  /* 0x000000000000894d */ /* 0x000fea0003800000 */
[----:B------:R-:W0:Y:S01]  /*0200*/  I2F.U32.RP R0, UR4 ;  /* 0x0000000400007d06 */ /* 0x000e220008209000 */
[----:B------:R-:W-:Y:S01]  /*0210*/  IMAD R7, RZ, RZ, -UR4 ;  /* 0x80000004ff077e24 */ /* 0x000fe2000f8e02ff */
[----:B------:R-:W-:-:S06]  /*0220*/  ISETP.NE.U32.AND P1, PT, RZ, UR4, PT ;  /* 0x00000004ff007c0c */ /* 0x000fcc000bf25070 */
[----:B0-----:R-:W0:Y:S02]  /*0230*/  MUFU.RCP R0, R0 ;  /* 0x0000000000007308 */ /* 0x001e240000001000 */
[----:B0-----:R-:W-:-:S06]  /*0240*/  IADD3 R2, PT, PT, R0, 0xffffffe, RZ ;  /* 0x0ffffffe00027810 */ /* 0x001fcc0007ffe0ff */
[----:B------:R0:W1:Y:S02]  /*0250*/  F2I.FTZ.U32.TRUNC.NTZ R3, R2 ;  /* 0x0000000200037305 */ /* 0x000064000021f000 */
[----:B0-----:R-:W-:Y:S02]  /*0260*/  HFMA2 R2, -RZ, RZ, 0, 0 ;  /* 0x00000000ff027431 */ /* 0x001fe400000001ff */
[----:B-1----:R-:W-:-:S04]  /*0270*/  IMAD R7, R7, R3, RZ ;  /* 0x0000000307077224 */ /* 0x002fc800078e02ff */
[----:B------:R-:W-:-:S06]  /*0280*/  IMAD.HI.U32 R4, R3, R7, R2 ;  /* 0x0000000703047227 */ /* 0x000fcc00078e0002 */
[----:B------:R-:W-:-:S04]  /*0290*/  IMAD.HI.U32 R4, R4, R5, RZ ;  /* 0x0000000504047227 */ /* 0x000fc800078e00ff */
[----:B------:R-:W-:-:S04]  /*02a0*/  IMAD.MOV R4, RZ, RZ, -R4 ;  /* 0x000000ffff047224 */ /* 0x000fc800078e0a04 */
[----:B------:R-:W-:-:S05]  /*02b0*/  IMAD R3, R4, UR4, R5 ;  /* 0x0000000404037c24 */ /* 0x000fca000f8e0205 */
[----:B------:R-:W-:-:S13]  /*02c0*/  ISETP.GE.U32.AND P0, PT, R3, UR4, PT ;  /* 0x0000000403007c0c */ /* 0x000fda000bf06070 */
[----:B------:R-:W-:-:S04]  /*02d0*/  @P0 IADD3 R3, PT, PT, R3, -UR4, RZ ;  /* 0x8000000403030c10 */ /* 0x000fc8000fffe0ff */
[----:B------:R-:W-:-:S13]  /*02e0*/  ISETP.GE.U32.AND P0, PT, R3, UR4, PT ;  /* 0x0000000403007c0c */ /* 0x000fda000bf06070 */
[----:B------:R-:W-:Y:S01]  /*02f0*/  @P0 VIADD R3, R3, -UR4 ;  /* 0x8000000403030c36 */ /* 0x000fe20008000000 */
[----:B------:R-:W-:-:S04]  /*0300*/  @!P1 LOP3.LUT R3, RZ, UR4, RZ, 0x33, !PT ;  /* 0x00000004ff039c12 */ /* 0x000fc8000f8e33ff */
[----:B------:R-:W-:-:S13]  /*0310*/  ISETP.NE.AND P0, PT, R3, RZ, PT ;  /* 0x000000ff0300720c */ /* 0x000fda0003f05270 */
[----:B------:R-:W-:Y:S05]  /*0320*/  @P0 BRA `(.L_x_2) ;  /* 0xfffffffc00a80947 */ /* 0x000fea000383ffff */
.L_x_1:
[----:B------:R-:W0:Y:S02]  /*0330*/  LDC.64 R2, c[0x0][0x388] ;  /* 0x0000e200ff027b82 */ /* 0x000e240000000a00 */
[----:B0-----:R-:W-:-:S05]  /*0340*/  IMAD.WIDE.U32 R2, R5, 0x4, R2 ;  /* 0x0000000405027825 */ /* 0x001fca00078e0002 */
[----:B------:R-:W-:Y:S01]  /*0350*/  STG.E desc[UR6][R2.64], RZ ;  /* 0x000000ff02007986 */ /* 0x000fe2000c101906 */
[----:B------:R-:W-:Y:S05]  /*0360*/  EXIT ;  /* 0x000000000000794d */ /* 0x000fea0003800000 */
.L_x_0:
[----:B------:R-:W-:Y:S01]  /*0370*/  STG.E desc[UR6][R2.64], RZ ;  /* 0x000000ff02007986 */ /* 0x000fe2000c101906 */
[----:B------:R-:W-:Y:S05]  /*0380*/  EXIT ;  /* 0x000000000000794d */ /* 0x000fea0003800000 */
.L_x_3:
[----:B------:R-:W-:-:S00]  /*0390*/  BRA `(.L_x_3) ;  /* 0xfffffffc00fc7947 */ /* 0x000fc0000383ffff */
[----:B------:R-:W-:-:S00]  /*03a0*/  NOP ;  /* 0x0000000000007918 */ /* 0x000fc00000000000 */
        /* <DEDUP_REMOVED lines=13> */
.L_x_4:


//--------------------- .nv.shared.reserved.0     --------------------------
	.section	.nv.shared.reserved.0,"aw",@nobits
	.weak		__nv_reservedSMEM_offset_0_alias
	.size		__nv_reservedSMEM_offset_0_alias, 0, 64
	.other		__nv_reservedSMEM_offset_0_alias,@"STO_CUDA_RESERVED_SHARED STV_DEFAULT"
__nv_reservedSMEM_offset_0_alias:
	.zero		0
	.zero		64


//--------------------- .nv.constant0._Z11check_primeiPi --------------------------
	.section	.nv.constant0._Z11check_primeiPi,"a",@progbits
	.sectionflags	@""
	.align	4
.nv.constant0._Z11check_primeiPi:
	.zero		912


//--------------------- SYMBOLS --------------------------

	.type		.nv.reservedSmem.offset0,@object
	.size		.nv.reservedSmem.offset0,0x4
